	.headerflags	@"EF_CUDA_TEXMODE_UNIFIED EF_CUDA_64BIT_ADDRESS EF_CUDA_ACCELERATORS EF_CUDA_SM90 EF_CUDA_VIRTUAL_SM(EF_CUDA_SM90)"
	.elftype	@"ET_EXEC"


//--------------------- .nv.info                  --------------------------
	.section	.nv.info,"",@"SHT_CUDA_INFO"
	.align	4


	//----- nvinfo : EIATTR_REGCOUNT
	.align		4
        /*0000*/ 	.byte	0x04, 0x2f
        /*0002*/ 	.short	(.L_3 - .L_2)
	.align		4
.L_2:
        /*0004*/ 	.word	index@(triton_poi_fused__native_batch_norm_legit_no_training_relu_0)
        /*0008*/ 	.word	0x0000001c


	//----- nvinfo : EIATTR_MIN_STACK_SIZE
	.align		4
.L_3:
        /*000c*/ 	.byte	0x04, 0x12
        /*000e*/ 	.short	(.L_5 - .L_4)
	.align		4
.L_4:
        /*0010*/ 	.word	index@(triton_poi_fused__native_batch_norm_legit_no_training_relu_0)
        /*0014*/ 	.word	0x00000000


	//----- nvinfo : EIATTR_FRAME_SIZE
	.align		4
.L_5:
        /*0018*/ 	.byte	0x04, 0x11
        /*001a*/ 	.short	(.L_7 - .L_6)
	.align		4
.L_6:
        /*001c*/ 	.word	index@(triton_poi_fused__native_batch_norm_legit_no_training_relu_0)
        /*0020*/ 	.word	0x00000000


	//----- nvinfo : EIATTR_MIN_STACK_SIZE
	.align		4
.L_7:
        /*0024*/ 	.byte	0x04, 0x12
        /*0026*/ 	.short	(.L_9 - .L_8)
	.align		4
.L_8:
        /*0028*/ 	.word	index@(triton_poi_fused__native_batch_norm_legit_no_training_relu_0)
        /*002c*/ 	.word	0x00000000
.L_9:


//--------------------- .nv.info.triton_poi_fused__native_batch_norm_legit_no_training_relu_0 --------------------------
	.section	.nv.info.triton_poi_fused__native_batch_norm_legit_no_training_relu_0,"",@"SHT_CUDA_INFO"
	.sectionflags	@""
	.align	4


	//----- nvinfo : EIATTR_CUDA_API_VERSION
	.align		4
        /*0000*/ 	.byte	0x04, 0x37
        /*0002*/ 	.short	(.L_11 - .L_10)
.L_10:
        /*0004*/ 	.word	0x0000007c


	//----- nvinfo : EIATTR_KPARAM_INFO
	.align		4
.L_11:
        /*0008*/ 	.byte	0x04, 0x17
        /*000a*/ 	.short	(.L_13 - .L_12)
.L_12:
        /*000c*/ 	.word	0x00000000
        /*0010*/ 	.short	0x0006
        /*0012*/ 	.short	0x0030
        /*0014*/ 	.byte	0x00, 0xf0, 0x11, 0x00


	//----- nvinfo : EIATTR_KPARAM_INFO
	.align		4
.L_13:
        /*0018*/ 	.byte	0x04, 0x17
        /*001a*/ 	.short	(.L_15 - .L_14)
.L_14:
        /*001c*/ 	.word	0x00000000
        /*0020*/ 	.short	0x0005
        /*0022*/ 	.short	0x0028
        /*0024*/ 	.byte	0x00, 0xf4, 0x21, 0x00


	//----- nvinfo : EIATTR_KPARAM_INFO
	.align		4
.L_15:
        /*0028*/ 	.byte	0x04, 0x17
        /*002a*/ 	.short	(.L_17 - .L_16)
.L_16:
        /*002c*/ 	.word	0x00000000
        /*0030*/ 	.short	0x0004
        /*0032*/ 	.short	0x0020
        /*0034*/ 	.byte	0x00, 0xf4, 0x21, 0x00


	//----- nvinfo : EIATTR_KPARAM_INFO
	.align		4
.L_17:
        /*0038*/ 	.byte	0x04, 0x17
        /*003a*/ 	.short	(.L_19 - .L_18)
.L_18:
        /*003c*/ 	.word	0x00000000
        /*0040*/ 	.short	0x0003
        /*0042*/ 	.short	0x0018
        /*0044*/ 	.byte	0x00, 0xf4, 0x21, 0x00


	//----- nvinfo : EIATTR_KPARAM_INFO
	.align		4
.L_19:
        /*0048*/ 	.byte	0x04, 0x17
        /*004a*/ 	.short	(.L_21 - .L_20)
.L_20:
        /*004c*/ 	.word	0x00000000
        /*0050*/ 	.short	0x0002
        /*0052*/ 	.short	0x0010
        /*0054*/ 	.byte	0x00, 0xf4, 0x21, 0x00


	//----- nvinfo : EIATTR_KPARAM_INFO
	.align		4
.L_21:
        /*0058*/ 	.byte	0x04, 0x17
        /*005a*/ 	.short	(.L_23 - .L_22)
.L_22:
        /*005c*/ 	.word	0x00000000
        /*0060*/ 	.short	0x0001
        /*0062*/ 	.short	0x0008
        /*0064*/ 	.byte	0x00, 0xf4, 0x21, 0x00


	//----- nvinfo : EIATTR_KPARAM_INFO
	.align		4
.L_23:
        /*0068*/ 	.byte	0x04, 0x17
        /*006a*/ 	.short	(.L_25 - .L_24)
.L_24:
        /*006c*/ 	.word	0x00000000
        /*0070*/ 	.short	0x0000
        /*0072*/ 	.short	0x0000
        /*0074*/ 	.byte	0x00, 0xf4, 0x21, 0x00


	//----- nvinfo : EIATTR_SPARSE_MMA_MASK
	.align		4
.L_25:
        /*0078*/ 	.byte	0x03, 0x50
        /*007a*/ 	.short	0x0000


	//----- nvinfo : EIATTR_MAXREG_COUNT
	.align		4
        /*007c*/ 	.byte	0x03, 0x1b
        /*007e*/ 	.short	0x00ff


	//----- nvinfo : EIATTR_EXIT_INSTR_OFFSETS
	.align		4
        /*0080*/ 	.byte	0x04, 0x1c
        /*0082*/ 	.short	(.L_27 - .L_26)


	//   ....[0]....
.L_26:
        /*0084*/ 	.word	0x00000550


	//   ....[1]....
        /*0088*/ 	.word	0x00000570


	//----- nvinfo : EIATTR_REQNTID
	.align		4
.L_27:
        /*008c*/ 	.byte	0x04, 0x10
        /*008e*/ 	.short	(.L_29 - .L_28)
.L_28:
        /*0090*/ 	.word	0x00000100
        /*0094*/ 	.word	0x00000001
        /*0098*/ 	.word	0x00000001


	//----- nvinfo : EIATTR_CBANK_PARAM_SIZE
	.align		4
.L_29:
        /*009c*/ 	.byte	0x03, 0x19
        /*009e*/ 	.short	0x0034


	//----- nvinfo : EIATTR_PARAM_CBANK
	.align		4
        /*00a0*/ 	.byte	0x04, 0x0a
        /*00a2*/ 	.short	(.L_31 - .L_30)
	.align		4
.L_30:
        /*00a4*/ 	.word	index@(.nv.constant0.triton_poi_fused__native_batch_norm_legit_no_training_relu_0)
        /*00a8*/ 	.short	0x0210
        /*00aa*/ 	.short	0x0034


	//----- nvinfo : EIATTR_SW_WAR
	.align		4
.L_31:
        /*00ac*/ 	.byte	0x04, 0x36
        /*00ae*/ 	.short	(.L_33 - .L_32)
.L_32:
        /*00b0*/ 	.word	0x00000008
.L_33:


//--------------------- .nv.callgraph             --------------------------
	.section	.nv.callgraph,"",@"SHT_CUDA_CALLGRAPH"
	.align	4
	.sectionentsize	8
	.align		4
        /*0000*/ 	.word	0x00000000
	.align		4
        /*0004*/ 	.word	0xffffffff
	.align		4
        /*0008*/ 	.word	0x00000000
	.align		4
        /*000c*/ 	.word	0xfffffffe
	.align		4
        /*0010*/ 	.word	0x00000000
	.align		4
        /*0014*/ 	.word	0xfffffffd
	.align		4
        /*0018*/ 	.word	0x00000000
	.align		4
        /*001c*/ 	.word	0xfffffffc


//--------------------- .nv.constant4             --------------------------
	.section	.nv.constant4,"a",@progbits
	.align	8
	.align		8
.nv.constant4:
        /*0000*/ 	.dword	_$_str
	.align		8
        /*0008*/ 	.dword	_$_str_$_2


//--------------------- .text.triton_poi_fused__native_batch_norm_legit_no_training_relu_0 --------------------------
	.section	.text.triton_poi_fused__native_batch_norm_legit_no_training_relu_0,"ax",@progbits
	.align	128
        .global         triton_poi_fused__native_batch_norm_legit_no_training_relu_0
        .type           triton_poi_fused__native_batch_norm_legit_no_training_relu_0,@function
        .size           triton_poi_fused__native_batch_norm_legit_no_training_relu_0,(.L_x_1 - triton_poi_fused__native_batch_norm_legit_no_training_relu_0)
        .other          triton_poi_fused__native_batch_norm_legit_no_training_relu_0,@"STO_CUDA_ENTRY STV_DEFAULT"
triton_poi_fused__native_batch_norm_legit_no_training_relu_0:
.text.triton_poi_fused__native_batch_norm_legit_no_training_relu_0:
[----:B------:R-:W0:Y:S01]  /*0000*/  LDC R1, c[0x0][0x28] ;  /* 0x00000a00ff017b82 */ /* 0x000e220000000800 */
[----:B------:R-:W1:Y:S01]  /*0010*/  S2R R0, SR_TID.X ;  /* 0x0000000000007919 */ /* 0x000e620000002100 */
[----:B------:R-:W-:Y:S01]  /*0020*/  HFMA2.MMA R2, -RZ, RZ, 0, 0 ;  /* 0x00000000ff027435 */ /* 0x000fe200000001ff */
[----:B------:R-:W-:-:S05]  /*0030*/  IMAD.MOV.U32 R6, RZ, RZ, RZ ;  /* 0x000000ffff067224 */ /* 0x000fca00078e00ff */
[----:B------:R-:W2:Y:S01]  /*0040*/  LDC.64 R4, c[0x0][0x220] ;  /* 0x00008800ff047b82 */ /* 0x000ea20000000a00 */
[----:B------:R-:W3:Y:S01]  /*0050*/  S2R R3, SR_CTAID.X ;  /* 0x0000000000037919 */ /* 0x000ee20000002500 */
[----:B------:R-:W-:Y:S01]  /*0060*/  CS2R R12, SRZ ;  /* 0x00000000000c7805 */ /* 0x000fe2000001ff00 */
[----:B------:R-:W-:-:S05]  /*0070*/  ULDC.64 UR4, c[0x0][0x208] ;  /* 0x0000820000047ab9 */ /* 0x000fca0000000a00 */
[----:B------:R-:W4:Y:S08]  /*0080*/  LDC.64 R22, c[0x0][0x218] ;  /* 0x00008600ff167b82 */ /* 0x000f300000000a00 */
[----:B------:R-:W5:Y:S08]  /*0090*/  LDC.64 R24, c[0x0][0x210] ;  /* 0x00008400ff187b82 */ /* 0x000f700000000a00 */
[----:B------:R-:W4:Y:S01]  /*00a0*/  LDC.64 R10, c[0x0][0x228] ;  /* 0x00008a00ff0a7b82 */ /* 0x000f220000000a00 */
[----:B-1----:R-:W-:-:S07]  /*00b0*/  SHF.L.U32 R0, R0, 0x1, RZ ;  /* 0x0000000100007819 */ /* 0x002fce00000006ff */
[----:B------:R-:W1:Y:S01]  /*00c0*/  LDC.64 R14, c[0x0][0x230] ;  /* 0x00008c00ff0e7b82 */ /* 0x000e620000000a00 */
[----:B------:R-:W-:-:S04]  /*00d0*/  LOP3.LUT R0, R0, 0x1fe, RZ, 0xc0, !PT ;  /* 0x000001fe00007812 */ /* 0x000fc800078ec0ff */
[----:B---3--:R-:W-:-:S04]  /*00e0*/  LEA R3, R3, R0, 0x9 ;  /* 0x0000000003037211 */ /* 0x008fc800078e48ff */
[C---:B------:R-:W-:Y:S01]  /*00f0*/  ISETP.GE.AND P0, PT, R3.reuse, 0x7c080, PT ;  /* 0x0007c0800300780c */ /* 0x040fe20003f06270 */
[----:B------:R-:W-:-:S04]  /*0100*/  IMAD.HI R0, R3, -0x7be77d73, R2 ;  /* 0x8418828d03007827 */ /* 0x000fc800078e0202 */
[----:B------:R-:W-:Y:S01]  /*0110*/  VIADD R7, R3, 0x1 ;  /* 0x0000000103077836 */ /* 0x000fe20000000000 */
[----:B------:R-:W-:-:S03]  /*0120*/  SHF.R.U32.HI R9, RZ, 0x1f, R0 ;  /* 0x0000001fff097819 */ /* 0x000fc60000011600 */
[----:B------:R-:W-:Y:S01]  /*0130*/  IMAD.HI R6, R7, -0x7be77d73, R6 ;  /* 0x8418828d07067827 */ /* 0x000fe200078e0206 */
[----:B------:R-:W-:-:S04]  /*0140*/  LEA.HI.SX32 R9, R0, R9, 0x15 ;  /* 0x0000000900097211 */ /* 0x000fc800078faaff */
[----:B------:R-:W-:Y:S02]  /*0150*/  SHF.R.U32.HI R7, RZ, 0x1f, R6 ;  /* 0x0000001fff077819 */ /* 0x000fe40000011606 */
[----:B------:R-:W-:Y:S02]  /*0160*/  LEA.HI R0, R9, R9, RZ, 0x5 ;  /* 0x0000000909007211 */ /* 0x000fe400078f28ff */
[----:B------:R-:W-:Y:S02]  /*0170*/  LEA.HI.SX32 R17, R6, R7, 0x15 ;  /* 0x0000000706117211 */ /* 0x000fe400078faaff */
[----:B------:R-:W-:Y:S02]  /*0180*/  LOP3.LUT R0, R0, 0xffffffe0, RZ, 0xc0, !PT ;  /* 0xffffffe000007812 */ /* 0x000fe400078ec0ff */
[----:B------:R-:W-:Y:S02]  /*0190*/  LEA.HI R2, R17, R17, RZ, 0x5 ;  /* 0x0000001111027211 */ /* 0x000fe400078f28ff */
[----:B------:R-:W-:-:S02]  /*01a0*/  IADD3 R9, R9, -R0, RZ ;  /* 0x8000000009097210 */ /* 0x000fc40007ffe0ff */
[----:B------:R-:W-:Y:S02]  /*01b0*/  LOP3.LUT R0, R2, 0xffffffe0, RZ, 0xc0, !PT ;  /* 0xffffffe002007812 */ /* 0x000fe400078ec0ff */
[----:B------:R-:W-:Y:S01]  /*01c0*/  MOV R2, RZ ;  /* 0x000000ff00027202 */ /* 0x000fe20000000f00 */
[----:B--2---:R-:W-:-:S04]  /*01d0*/  IMAD.WIDE R6, R9, 0x4, R4 ;  /* 0x0000000409067825 */ /* 0x004fc800078e0204 */
[----:B------:R-:W-:Y:S01]  /*01e0*/  IMAD.IADD R17, R17, 0x1, -R0 ;  /* 0x0000000111117824 */ /* 0x000fe200078e0a00 */
[----:B------:R-:W2:Y:S03]  /*01f0*/  @!P0 LDG.E.EL R2, desc[UR4][R6.64] ;  /* 0x0000000406028981 */ /* 0x000ea6000c2e1900 */
[----:B------:R-:W-:-:S05]  /*0200*/  IMAD.WIDE R20, R17, 0x4, R4 ;  /* 0x0000000411147825 */ /* 0x000fca00078e0204 */
[----:B------:R5:W3:Y:S01]  /*0210*/  @!P0 LDG.E.EL R12, desc[UR4][R20.64] ;  /* 0x00000004140c8981 */ /* 0x000ae2000c2e1900 */
[----:B------:R-:W-:Y:S01]  /*0220*/  HFMA2.MMA R0, -RZ, RZ, 0, 0 ;  /* 0x00000000ff007435 */ /* 0x000fe200000001ff */
[----:B------:R-:W-:Y:S01]  /*0230*/  CS2R R4, SRZ ;  /* 0x0000000000047805 */ /* 0x000fe2000001ff00 */
[----:B----4-:R-:W-:-:S04]  /*0240*/  IMAD.WIDE R18, R9, 0x4, R22 ;  /* 0x0000000409127825 */ /* 0x010fc800078e0216 */
[----:B------:R-:W-:Y:S01]  /*0250*/  IMAD.WIDE R22, R17, 0x4, R22 ;  /* 0x0000000411167825 */ /* 0x000fe200078e0216 */
[----:B------:R-:W4:Y:S03]  /*0260*/  @!P0 LDG.E.EL R13, desc[UR4][R18.64] ;  /* 0x00000004120d8981 */ /* 0x000f26000c2e1900 */
[----:B-----5:R-:W-:Y:S01]  /*0270*/  IMAD.WIDE R20, R3, 0x4, R24 ;  /* 0x0000000403147825 */ /* 0x020fe200078e0218 */
[----:B------:R-:W5:Y:S03]  /*0280*/  @!P0 LDG.E.EL R0, desc[UR4][R22.64] ;  /* 0x0000000416008981 */ /* 0x000f66000c2e1900 */
[C---:B0-----:R-:W-:Y:S01]  /*0290*/  IMAD.WIDE R6, R9.reuse, 0x4, R10 ;  /* 0x0000000409067825 */ /* 0x041fe200078e020a */
[----:B------:R-:W5:Y:S03]  /*02a0*/  @!P0 LDG.E.64 R4, desc[UR4][R20.64] ;  /* 0x0000000414048981 */ /* 0x000f66000c1e1b00 */
[----:B-1----:R-:W-:-:S04]  /*02b0*/  IMAD.WIDE R8, R9, 0x4, R14 ;  /* 0x0000000409087825 */ /* 0x002fc800078e020e */
[----:B------:R-:W-:-:S04]  /*02c0*/  IMAD.WIDE R10, R17, 0x4, R10 ;  /* 0x00000004110a7825 */ /* 0x000fc800078e020a */
[----:B------:R-:W-:Y:S01]  /*02d0*/  IMAD.WIDE R24, R17, 0x4, R14 ;  /* 0x0000000411187825 */ /* 0x000fe200078e020e */
[----:B------:R-:W-:Y:S02]  /*02e0*/  CS2R R16, SRZ ;  /* 0x0000000000107805 */ /* 0x000fe4000001ff00 */
[----:B------:R-:W-:-:S04]  /*02f0*/  CS2R R14, SRZ ;  /* 0x00000000000e7805 */ /* 0x000fc8000001ff00 */
[----:B------:R0:W4:Y:S04]  /*0300*/  @!P0 LDG.E.EL R16, desc[UR4][R6.64] ;  /* 0x0000000406108981 */ /* 0x000128000c2e1900 */
[----:B------:R-:W4:Y:S04]  /*0310*/  @!P0 LDG.E.EL R17, desc[UR4][R10.64] ;  /* 0x000000040a118981 */ /* 0x000f28000c2e1900 */
[----:B------:R1:W4:Y:S01]  /*0320*/  @!P0 LDG.E.EL R15, desc[UR4][R8.64] ;  /* 0x00000004080f8981 */ /* 0x000322000c2e1900 */
[----:B0-----:R-:W0:Y:S03]  /*0330*/  LDC.64 R6, c[0x0][0x238] ;  /* 0x00008e00ff067b82 */ /* 0x001e260000000a00 */
[----:B------:R-:W4:Y:S01]  /*0340*/  @!P0 LDG.E.EL R14, desc[UR4][R24.64] ;  /* 0x00000004180e8981 */ /* 0x000f22000c2e1900 */
[----:B0-----:R-:W-:-:S04]  /*0350*/  IMAD.WIDE R6, R3, 0x4, R6 ;  /* 0x0000000403067825 */ /* 0x001fc800078e0206 */
[----:B--2---:R-:W-:-:S04]  /*0360*/  FADD R2, R2, 0.0010000000474974513054 ;  /* 0x3a83126f02027421 */ /* 0x004fc80000000000 */
[----:B------:R-:W0:Y:S01]  /*0370*/  MUFU.SQRT R18, R2 ;  /* 0x0000000200127308 */ /* 0x000e220000002000 */
[----:B---3--:R-:W-:-:S07]  /*0380*/  FADD R12, R12, 0.0010000000474974513054 ;  /* 0x3a83126f0c0c7421 */ /* 0x008fce0000000000 */
[----:B------:R-:W2:Y:S01]  /*0390*/  MUFU.SQRT R19, R12 ;  /* 0x0000000c00137308 */ /* 0x000ea20000002000 */
[C---:B0-----:R-:W-:Y:S02]  /*03a0*/  FSETP.GT.AND P1, PT, R18.reuse, 8.50705917302346158658e+37, PT ;  /* 0x7e8000001200780b */ /* 0x041fe40003f24000 */
[----:B------:R-:W-:Y:S02]  /*03b0*/  FSETP.GEU.AND P3, PT, R18, 1.175494350822287508e-38, PT ;  /* 0x008000001200780b */ /* 0x000fe40003f6e000 */
[C---:B--2---:R-:W-:Y:S02]  /*03c0*/  FSETP.GT.AND P2, PT, R19.reuse, 8.50705917302346158658e+37, PT ;  /* 0x7e8000001300780b */ /* 0x044fe40003f44000 */
[----:B------:R-:W-:-:S07]  /*03d0*/  FSETP.GEU.AND P4, PT, R19, 1.175494350822287508e-38, PT ;  /* 0x008000001300780b */ /* 0x000fce0003f8e000 */
[----:B------:R-:W-:-:S04]  /*03e0*/  @P1 FMUL R18, R18, 0.25 ;  /* 0x3e80000012121820 */ /* 0x000fc80000400000 */
[----:B------:R-:W-:Y:S01]  /*03f0*/  @!P3 FMUL R18, R18, 16777216 ;  /* 0x4b8000001212b820 */ /* 0x000fe20000400000 */
[----:B------:R-:W-:-:S04]  /*0400*/  @P2 FMUL R19, R19, 0.25 ;  /* 0x3e80000013132820 */ /* 0x000fc80000400000 */
[----:B------:R-:W-:Y:S01]  /*0410*/  @!P4 FMUL R19, R19, 16777216 ;  /* 0x4b8000001313c820 */ /* 0x000fe20000400000 */
[----:B------:R-:W0:Y:S01]  /*0420*/  MUFU.RCP R18, R18 ;  /* 0x0000001200127308 */ /* 0x000e220000001000 */
[----:B------:R-:W-:-:S07]  /*0430*/  MOV R2, 0x3e800000 ;  /* 0x3e80000000027802 */ /* 0x000fce0000000f00 */
[----:B------:R-:W2:Y:S01]  /*0440*/  MUFU.RCP R19, R19 ;  /* 0x0000001300137308 */ /* 0x000ea20000001000 */
[C---:B-1----:R-:W-:Y:S02]  /*0450*/  FSEL R9, R2.reuse, 1, P1 ;  /* 0x3f80000002097808 */ /* 0x042fe40000800000 */
[----:B------:R-:W-:-:S03]  /*0460*/  FSEL R2, R2, 1, P2 ;  /* 0x3f80000002027808 */ /* 0x000fc60001000000 */
[----:B------:R-:W-:Y:S02]  /*0470*/  @!P3 FMUL R9, R9, 16777216 ;  /* 0x4b8000000909b820 */ /* 0x000fe40000400000 */
[----:B------:R-:W-:Y:S01]  /*0480*/  @!P4 FMUL R2, R2, 16777216 ;  /* 0x4b8000000202c820 */ /* 0x000fe20000400000 */
[----:B-----5:R-:W-:Y:S01]  /*0490*/  FADD R0, -R0, R5 ;  /* 0x0000000500007221 */ /* 0x020fe20000000100 */
[----:B----4-:R-:W-:Y:S01]  /*04a0*/  FADD R4, -R13, R4 ;  /* 0x000000040d047221 */ /* 0x010fe20000000100 */
[----:B0-----:R-:W-:Y:S01]  /*04b0*/  FMUL R9, R18, R9 ;  /* 0x0000000912097220 */ /* 0x001fe20000400000 */
[----:B--2---:R-:W-:-:S03]  /*04c0*/  FMUL R5, R19, R2 ;  /* 0x0000000213057220 */ /* 0x004fc60000400000 */
[----:B------:R-:W-:Y:S01]  /*04d0*/  FMUL R4, R4, R9 ;  /* 0x0000000904047220 */ /* 0x000fe20000400000 */
[----:B------:R-:W-:-:S03]  /*04e0*/  FMUL R5, R0, R5 ;  /* 0x0000000500057220 */ /* 0x000fc60000400000 */
[----:B------:R-:W-:Y:S01]  /*04f0*/  FFMA R4, R4, R16, R15 ;  /* 0x0000001004047223 */ /* 0x000fe2000000000f */
[----:B------:R-:W-:-:S04]  /*0500*/  FFMA R5, R5, R17, R14 ;  /* 0x0000001105057223 */ /* 0x000fc8000000000e */
[C---:B------:R-:W-:Y:S02]  /*0510*/  FSETP.GEU.AND P1, PT, R4.reuse, RZ, PT ;  /* 0x000000ff0400720b */ /* 0x040fe40003f2e000 */
[C---:B------:R-:W-:Y:S02]  /*0520*/  FSETP.GEU.AND P2, PT, R5.reuse, RZ, PT ;  /* 0x000000ff0500720b */ /* 0x040fe40003f4e000 */
[----:B------:R-:W-:Y:S02]  /*0530*/  FSEL R4, R4, RZ, P1 ;  /* 0x000000ff04047208 */ /* 0x000fe40000800000 */
[----:B------:R-:W-:Y:S01]  /*0540*/  FSEL R5, R5, RZ, P2 ;  /* 0x000000ff05057208 */ /* 0x000fe20001000000 */
[----:B------:R-:W-:Y:S08]  /*0550*/  @P0 EXIT ;  /* 0x000000000000094d */ /* 0x000ff00003800000 */
[----:B------:R-:W-:Y:S01]  /*0560*/  STG.E.64 desc[UR4][R6.64], R4 ;  /* 0x0000000406007986 */ /* 0x000fe2000c101b04 */
[----:B------:R-:W-:Y:S05]  /*0570*/  EXIT ;  /* 0x000000000000794d */ /* 0x000fea0003800000 */
.L_x_0:
[----:B------:R-:W-:-:S00]  /*0580*/  BRA `(.L_x_0) ;  /* 0xfffffffc00fc7947 */ /* 0x000fc0000383ffff */
[----:B------:R-:W-:-:S00]  /*0590*/  NOP ;  /* 0x0000000000007918 */ /* 0x000fc00000000000 */
        /* <DEDUP_REMOVED lines=14> */
.L_x_1:


//--------------------- .nv.global.init           --------------------------
	.section	.nv.global.init,"aw",@progbits
.nv.global.init:
	.type		_$_str,@object
	.size		_$_str,(_$_str_$_2 - _$_str)
_$_str:
        /*0000*/ 	.byte	0x5f, 0x5f, 0x43, 0x55, 0x44, 0x41, 0x5f, 0x46, 0x54, 0x5a, 0x00
	.type		_$_str_$_2,@object
	.size		_$_str_$_2,(.L_1 - _$_str_$_2)
_$_str_$_2:
        /*000b*/ 	.byte	0x5f, 0x5f, 0x43, 0x55, 0x44, 0x41, 0x5f, 0x50, 0x52, 0x45, 0x43, 0x5f, 0x53, 0x51, 0x52, 0x54
        /*001b*/ 	.byte	0x00
.L_1:


//--------------------- .nv.constant0.triton_poi_fused__native_batch_norm_legit_no_training_relu_0 --------------------------
	.section	.nv.constant0.triton_poi_fused__native_batch_norm_legit_no_training_relu_0,"a",@progbits
	.sectionflags	@""
	.align	4
.nv.constant0.triton_poi_fused__native_batch_norm_legit_no_training_relu_0:
	.zero		580
